//
// Generated by NVIDIA NVVM Compiler
//
// Compiler Build ID: CL-36424714
// Cuda compilation tools, release 13.0, V13.0.88
// Based on NVVM 20.0.0
//

.version 9.0
.target sm_100
.address_size 64

	// .globl	_Z15maxpool_forwardPKfPfPiiiii

.visible .entry _Z15maxpool_forwardPKfPfPiiiii(
	.param .u64 .ptr .align 1 _Z15maxpool_forwardPKfPfPiiiii_param_0,
	.param .u64 .ptr .align 1 _Z15maxpool_forwardPKfPfPiiiii_param_1,
	.param .u64 .ptr .align 1 _Z15maxpool_forwardPKfPfPiiiii_param_2,
	.param .u32 _Z15maxpool_forwardPKfPfPiiiii_param_3,
	.param .u32 _Z15maxpool_forwardPKfPfPiiiii_param_4,
	.param .u32 _Z15maxpool_forwardPKfPfPiiiii_param_5,
	.param .u32 _Z15maxpool_forwardPKfPfPiiiii_param_6
)
{


	ret;

}
	// .globl	_Z16maxpool_backwardPKfPKiPfiiii
.visible .entry _Z16maxpool_backwardPKfPKiPfiiii(
	.param .u64 .ptr .align 1 _Z16maxpool_backwardPKfPKiPfiiii_param_0,
	.param .u64 .ptr .align 1 _Z16maxpool_backwardPKfPKiPfiiii_param_1,
	.param .u64 .ptr .align 1 _Z16maxpool_backwardPKfPKiPfiiii_param_2,
	.param .u32 _Z16maxpool_backwardPKfPKiPfiiii_param_3,
	.param .u32 _Z16maxpool_backwardPKfPKiPfiiii_param_4,
	.param .u32 _Z16maxpool_backwardPKfPKiPfiiii_param_5,
	.param .u32 _Z16maxpool_backwardPKfPKiPfiiii_param_6
)
{


	ret;

}


// ===== COMPILED SASS (sm_100) =====

	.target	sm_100

	.elftype	@"ET_EXEC"


//--------------------- .note.nv.tkinfo           --------------------------
	.section	.note.nv.tkinfo,"",@"SHT_NOTE"
	.sectionflags	@"SHF_NOTE_NV_TKINFO"
	.tkinfo
        /*0018*/ 	.word	0x00000002
        /*0030*/ 	.string	""
        /*0030*/ 	.string	"ptxas"
        /*0030*/ 	.string	"Cuda compilation tools, release 13.0, V13.0.88"
        /*0030*/ 	.string	"Build cuda_13.0.r13.0/compiler.36424714_0"
        /*0030*/ 	.string	"-arch sm_100 -m 64 "



//--------------------- .note.nv.cuinfo           --------------------------
	.section	.note.nv.cuinfo,"",@"SHT_NOTE"
	.sectionflags	@"SHF_NOTE_NV_CUINFO"
        /*0018*/ 	.short	0x0002
        /*001a*/ 	.short	0x0064
        /*001c*/ 	.short	0x0082
	.zero		2


//--------------------- .nv.info                  --------------------------
	.section	.nv.info,"",@"SHT_CUDA_INFO"
	.align	4


	//----- nvinfo : EIATTR_REGCOUNT
	.align		4
        /*0000*/ 	.byte	0x04, 0x2f
        /*0002*/ 	.short	(.L_1 - .L_0)
	.align		4
.L_0:
        /*0004*/ 	.word	index@(_Z15maxpool_forwardPKfPfPiiiii)
        /*0008*/ 	.word	0x00000004


	//----- nvinfo : EIATTR_FRAME_SIZE
	.align		4
.L_1:
        /*000c*/ 	.byte	0x04, 0x11
        /*000e*/ 	.short	(.L_3 - .L_2)
	.align		4
.L_2:
        /*0010*/ 	.word	index@(_Z15maxpool_forwardPKfPfPiiiii)
        /*0014*/ 	.word	0x00000000


	//----- nvinfo : EIATTR_REGCOUNT
	.align		4
.L_3:
        /*0018*/ 	.byte	0x04, 0x2f
        /*001a*/ 	.short	(.L_5 - .L_4)
	.align		4
.L_4:
        /*001c*/ 	.word	index@(_Z16maxpool_backwardPKfPKiPfiiii)
        /*0020*/ 	.word	0x00000004


	//----- nvinfo : EIATTR_FRAME_SIZE
	.align		4
.L_5:
        /*0024*/ 	.byte	0x04, 0x11
        /*0026*/ 	.short	(.L_7 - .L_6)
	.align		4
.L_6:
        /*0028*/ 	.word	index@(_Z16maxpool_backwardPKfPKiPfiiii)
        /*002c*/ 	.word	0x00000000


	//----- nvinfo : EIATTR_MIN_STACK_SIZE
	.align		4
.L_7:
        /*0030*/ 	.byte	0x04, 0x12
        /*0032*/ 	.short	(.L_9 - .L_8)
	.align		4
.L_8:
        /*0034*/ 	.word	index@(_Z16maxpool_backwardPKfPKiPfiiii)
        /*0038*/ 	.word	0x00000000


	//----- nvinfo : EIATTR_MIN_STACK_SIZE
	.align		4
.L_9:
        /*003c*/ 	.byte	0x04, 0x12
        /*003e*/ 	.short	(.L_11 - .L_10)
	.align		4
.L_10:
        /*0040*/ 	.word	index@(_Z15maxpool_forwardPKfPfPiiiii)
        /*0044*/ 	.word	0x00000000
.L_11:


//--------------------- .nv.compat                --------------------------
	.section	.nv.compat,"",@"SHT_CUDA_COMPAT_INFO"
	.align	4
        /*0000*/ 	.byte	0x02, 0x09, 0x00, 0x00, 0x02, 0x02, 0x01, 0x00, 0x02, 0x05, 0x05, 0x00, 0x03, 0x07, 0x01, 0x01
        /*0010*/ 	.byte	0x02, 0x03, 0x00, 0x00, 0x02, 0x06, 0x01, 0x00, 0x04, 0x0b, 0x08, 0x00, 0x09, 0x00, 0x00, 0x00
        /*0020*/ 	.byte	0x00, 0x00, 0x00, 0x00


//--------------------- .nv.info._Z16maxpool_backwardPKfPKiPfiiii --------------------------
	.section	.nv.info._Z16maxpool_backwardPKfPKiPfiiii,"",@"SHT_CUDA_INFO"
	.sectionflags	@""
	.align	4


	//----- nvinfo : EIATTR_CUDA_API_VERSION
	.align		4
        /*0000*/ 	.byte	0x04, 0x37
        /*0002*/ 	.short	(.L_13 - .L_12)
.L_12:
        /*0004*/ 	.word	0x00000082


	//----- nvinfo : EIATTR_KPARAM_INFO
	.align		4
.L_13:
        /*0008*/ 	.byte	0x04, 0x17
        /*000a*/ 	.short	(.L_15 - .L_14)
.L_14:
        /*000c*/ 	.word	0x00000000
        /*0010*/ 	.short	0x0006
        /*0012*/ 	.short	0x0024
        /*0014*/ 	.byte	0x00, 0xf0, 0x11, 0x00


	//----- nvinfo : EIATTR_KPARAM_INFO
	.align		4
.L_15:
        /*0018*/ 	.byte	0x04, 0x17
        /*001a*/ 	.short	(.L_17 - .L_16)
.L_16:
        /*001c*/ 	.word	0x00000000
        /*0020*/ 	.short	0x0005
        /*0022*/ 	.short	0x0020
        /*0024*/ 	.byte	0x00, 0xf0, 0x11, 0x00


	//----- nvinfo : EIATTR_KPARAM_INFO
	.align		4
.L_17:
        /*0028*/ 	.byte	0x04, 0x17
        /*002a*/ 	.short	(.L_19 - .L_18)
.L_18:
        /*002c*/ 	.word	0x00000000
        /*0030*/ 	.short	0x0004
        /*0032*/ 	.short	0x001c
        /*0034*/ 	.byte	0x00, 0xf0, 0x11, 0x00


	//----- nvinfo : EIATTR_KPARAM_INFO
	.align		4
.L_19:
        /*0038*/ 	.byte	0x04, 0x17
        /*003a*/ 	.short	(.L_21 - .L_20)
.L_20:
        /*003c*/ 	.word	0x00000000
        /*0040*/ 	.short	0x0003
        /*0042*/ 	.short	0x0018
        /*0044*/ 	.byte	0x00, 0xf0, 0x11, 0x00


	//----- nvinfo : EIATTR_KPARAM_INFO
	.align		4
.L_21:
        /*0048*/ 	.byte	0x04, 0x17
        /*004a*/ 	.short	(.L_23 - .L_22)
.L_22:
        /*004c*/ 	.word	0x00000000
        /*0050*/ 	.short	0x0002
        /*0052*/ 	.short	0x0010
        /*0054*/ 	.byte	0x00, 0xf5, 0x21, 0x00


	//----- nvinfo : EIATTR_KPARAM_INFO
	.align		4
.L_23:
        /*0058*/ 	.byte	0x04, 0x17
        /*005a*/ 	.short	(.L_25 - .L_24)
.L_24:
        /*005c*/ 	.word	0x00000000
        /*0060*/ 	.short	0x0001
        /*0062*/ 	.short	0x0008
        /*0064*/ 	.byte	0x00, 0xf5, 0x21, 0x00


	//----- nvinfo : EIATTR_KPARAM_INFO
	.align		4
.L_25:
        /*0068*/ 	.byte	0x04, 0x17
        /*006a*/ 	.short	(.L_27 - .L_26)
.L_26:
        /*006c*/ 	.word	0x00000000
        /*0070*/ 	.short	0x0000
        /*0072*/ 	.short	0x0000
        /*0074*/ 	.byte	0x00, 0xf5, 0x21, 0x00


	//----- nvinfo : EIATTR_SPARSE_MMA_MASK
	.align		4
.L_27:
        /*0078*/ 	.byte	0x03, 0x50
        /*007a*/ 	.short	0x0000


	//----- nvinfo : EIATTR_MAXREG_COUNT
	.align		4
        /*007c*/ 	.byte	0x03, 0x1b
        /*007e*/ 	.short	0x00ff


	//----- nvinfo : EIATTR_MERCURY_ISA_VERSION
	.align		4
        /*0080*/ 	.byte	0x03, 0x5f
        /*0082*/ 	.short	0x0101


	//----- nvinfo : EIATTR_VRC_CTA_INIT_COUNT
	.align		4
        /*0084*/ 	.byte	0x02, 0x4a
	.zero		1
	.zero		1


	//----- nvinfo : EIATTR_EXIT_INSTR_OFFSETS
	.align		4
        /*0088*/ 	.byte	0x04, 0x1c
        /*008a*/ 	.short	(.L_29 - .L_28)


	//   ....[0]....
.L_28:
        /*008c*/ 	.word	0x00000010


	//----- nvinfo : EIATTR_CBANK_PARAM_SIZE
	.align		4
.L_29:
        /*0090*/ 	.byte	0x03, 0x19
        /*0092*/ 	.short	0x0028


	//----- nvinfo : EIATTR_PARAM_CBANK
	.align		4
        /*0094*/ 	.byte	0x04, 0x0a
        /*0096*/ 	.short	(.L_31 - .L_30)
	.align		4
.L_30:
        /*0098*/ 	.word	index@(.nv.constant0._Z16maxpool_backwardPKfPKiPfiiii)
        /*009c*/ 	.short	0x0380
        /*009e*/ 	.short	0x0028


	//----- nvinfo : EIATTR_SW_WAR
	.align		4
.L_31:
        /*00a0*/ 	.byte	0x04, 0x36
        /*00a2*/ 	.short	(.L_33 - .L_32)
.L_32:
        /*00a4*/ 	.word	0x00000008
.L_33:


//--------------------- .nv.info._Z15maxpool_forwardPKfPfPiiiii --------------------------
	.section	.nv.info._Z15maxpool_forwardPKfPfPiiiii,"",@"SHT_CUDA_INFO"
	.sectionflags	@""
	.align	4


	//----- nvinfo : EIATTR_CUDA_API_VERSION
	.align		4
        /*0000*/ 	.byte	0x04, 0x37
        /*0002*/ 	.short	(.L_35 - .L_34)
.L_34:
        /*0004*/ 	.word	0x00000082


	//----- nvinfo : EIATTR_KPARAM_INFO
	.align		4
.L_35:
        /*0008*/ 	.byte	0x04, 0x17
        /*000a*/ 	.short	(.L_37 - .L_36)
.L_36:
        /*000c*/ 	.word	0x00000000
        /*0010*/ 	.short	0x0006
        /*0012*/ 	.short	0x0024
        /*0014*/ 	.byte	0x00, 0xf0, 0x11, 0x00


	//----- nvinfo : EIATTR_KPARAM_INFO
	.align		4
.L_37:
        /*0018*/ 	.byte	0x04, 0x17
        /*001a*/ 	.short	(.L_39 - .L_38)
.L_38:
        /*001c*/ 	.word	0x00000000
        /*0020*/ 	.short	0x0005
        /*0022*/ 	.short	0x0020
        /*0024*/ 	.byte	0x00, 0xf0, 0x11, 0x00


	//----- nvinfo : EIATTR_KPARAM_INFO
	.align		4
.L_39:
        /*0028*/ 	.byte	0x04, 0x17
        /*002a*/ 	.short	(.L_41 - .L_40)
.L_40:
        /*002c*/ 	.word	0x00000000
        /*0030*/ 	.short	0x0004
        /*0032*/ 	.short	0x001c
        /*0034*/ 	.byte	0x00, 0xf0, 0x11, 0x00


	//----- nvinfo : EIATTR_KPARAM_INFO
	.align		4
.L_41:
        /*0038*/ 	.byte	0x04, 0x17
        /*003a*/ 	.short	(.L_43 - .L_42)
.L_42:
        /*003c*/ 	.word	0x00000000
        /*0040*/ 	.short	0x0003
        /*0042*/ 	.short	0x0018
        /*0044*/ 	.byte	0x00, 0xf0, 0x11, 0x00


	//----- nvinfo : EIATTR_KPARAM_INFO
	.align		4
.L_43:
        /*0048*/ 	.byte	0x04, 0x17
        /*004a*/ 	.short	(.L_45 - .L_44)
.L_44:
        /*004c*/ 	.word	0x00000000
        /*0050*/ 	.short	0x0002
        /*0052*/ 	.short	0x0010
        /*0054*/ 	.byte	0x00, 0xf5, 0x21, 0x00


	//----- nvinfo : EIATTR_KPARAM_INFO
	.align		4
.L_45:
        /*0058*/ 	.byte	0x04, 0x17
        /*005a*/ 	.short	(.L_47 - .L_46)
.L_46:
        /*005c*/ 	.word	0x00000000
        /*0060*/ 	.short	0x0001
        /*0062*/ 	.short	0x0008
        /*0064*/ 	.byte	0x00, 0xf5, 0x21, 0x00


	//----- nvinfo : EIATTR_KPARAM_INFO
	.align		4
.L_47:
        /*0068*/ 	.byte	0x04, 0x17
        /*006a*/ 	.short	(.L_49 - .L_48)
.L_48:
        /*006c*/ 	.word	0x00000000
        /*0070*/ 	.short	0x0000
        /*0072*/ 	.short	0x0000
        /*0074*/ 	.byte	0x00, 0xf5, 0x21, 0x00


	//----- nvinfo : EIATTR_SPARSE_MMA_MASK
	.align		4
.L_49:
        /*0078*/ 	.byte	0x03, 0x50
        /*007a*/ 	.short	0x0000


	//----- nvinfo : EIATTR_MAXREG_COUNT
	.align		4
        /*007c*/ 	.byte	0x03, 0x1b
        /*007e*/ 	.short	0x00ff


	//----- nvinfo : EIATTR_MERCURY_ISA_VERSION
	.align		4
        /*0080*/ 	.byte	0x03, 0x5f
        /*0082*/ 	.short	0x0101


	//----- nvinfo : EIATTR_VRC_CTA_INIT_COUNT
	.align		4
        /*0084*/ 	.byte	0x02, 0x4a
	.zero		1
	.zero		1


	//----- nvinfo : EIATTR_EXIT_INSTR_OFFSETS
	.align		4
        /*0088*/ 	.byte	0x04, 0x1c
        /*008a*/ 	.short	(.L_51 - .L_50)


	//   ....[0]....
.L_50:
        /*008c*/ 	.word	0x00000010


	//----- nvinfo : EIATTR_CBANK_PARAM_SIZE
	.align		4
.L_51:
        /*0090*/ 	.byte	0x03, 0x19
        /*0092*/ 	.short	0x0028


	//----- nvinfo : EIATTR_PARAM_CBANK
	.align		4
        /*0094*/ 	.byte	0x04, 0x0a
        /*0096*/ 	.short	(.L_53 - .L_52)
	.align		4
.L_52:
        /*0098*/ 	.word	index@(.nv.constant0._Z15maxpool_forwardPKfPfPiiiii)
        /*009c*/ 	.short	0x0380
        /*009e*/ 	.short	0x0028


	//----- nvinfo : EIATTR_SW_WAR
	.align		4
.L_53:
        /*00a0*/ 	.byte	0x04, 0x36
        /*00a2*/ 	.short	(.L_55 - .L_54)
.L_54:
        /*00a4*/ 	.word	0x00000008
.L_55:


//--------------------- .nv.callgraph             --------------------------
	.section	.nv.callgraph,"",@"SHT_CUDA_CALLGRAPH"
	.align	4
	.sectionentsize	8
	.align		4
        /*0000*/ 	.word	0x00000000
	.align		4
        /*0004*/ 	.word	0xffffffff
	.align		4
        /*0008*/ 	.word	0x00000000
	.align		4
        /*000c*/ 	.word	0xfffffffe
	.align		4
        /*0010*/ 	.word	0x00000000
	.align		4
        /*0014*/ 	.word	0xfffffffd
	.align		4
        /*0018*/ 	.word	0x00000000
	.align		4
        /*001c*/ 	.word	0xfffffffc


//--------------------- .text._Z16maxpool_backwardPKfPKiPfiiii --------------------------
	.section	.text._Z16maxpool_backwardPKfPKiPfiiii,"ax",@progbits
	.align	128
        .global         _Z16maxpool_backwardPKfPKiPfiiii
        .type           _Z16maxpool_backwardPKfPKiPfiiii,@function
        .size           _Z16maxpool_backwardPKfPKiPfiiii,(.L_x_2 - _Z16maxpool_backwardPKfPKiPfiiii)
        .other          _Z16maxpool_backwardPKfPKiPfiiii,@"STO_CUDA_ENTRY STV_DEFAULT"
_Z16maxpool_backwardPKfPKiPfiiii:
.text._Z16maxpool_backwardPKfPKiPfiiii:
[----:B------:R-:W-:Y:S01]  /*0000*/  LDC R1, c[0x0][0x37c] ;  /* 0x0000df00ff017b82 */ /* 0x000fe20000000800 */
[----:B------:R-:W-:Y:S05]  /*0010*/  EXIT ;  /* 0x000000000000794d */ /* 0x000fea0003800000 */
.L_x_0:
[----:B------:R-:W-:-:S00]  /*0020*/  BRA `(.L_x_0) ;  /* 0xfffffffc00fc7947 */ /* 0x000fc0000383ffff */
[----:B------:R-:W-:-:S00]  /*0030*/  NOP ;  /* 0x0000000000007918 */ /* 0x000fc00000000000 */
        /* <DEDUP_REMOVED lines=12> */
.L_x_2:


//--------------------- .text._Z15maxpool_forwardPKfPfPiiiii --------------------------
	.section	.text._Z15maxpool_forwardPKfPfPiiiii,"ax",@progbits
	.align	128
        .global         _Z15maxpool_forwardPKfPfPiiiii
        .type           _Z15maxpool_forwardPKfPfPiiiii,@function
        .size           _Z15maxpool_forwardPKfPfPiiiii,(.L_x_3 - _Z15maxpool_forwardPKfPfPiiiii)
        .other          _Z15maxpool_forwardPKfPfPiiiii,@"STO_CUDA_ENTRY STV_DEFAULT"
_Z15maxpool_forwardPKfPfPiiiii:
.text._Z15maxpool_forwardPKfPfPiiiii:
[----:B------:R-:W-:Y:S01]  /*0000*/  LDC R1, c[0x0][0x37c] ;  /* 0x0000df00ff017b82 */ /* 0x000fe20000000800 */
[----:B------:R-:W-:Y:S05]  /*0010*/  EXIT ;  /* 0x000000000000794d */ /* 0x000fea0003800000 */
.L_x_1:
        /* <DEDUP_REMOVED lines=14> */
.L_x_3:


//--------------------- .nv.shared.reserved.0     --------------------------
	.section	.nv.shared.reserved.0,"aw",@nobits
	.weak		__nv_reservedSMEM_offset_0_alias
	.size		__nv_reservedSMEM_offset_0_alias, 0, 64
	.other		__nv_reservedSMEM_offset_0_alias,@"STO_CUDA_RESERVED_SHARED STV_DEFAULT"
__nv_reservedSMEM_offset_0_alias:
	.zero		0
	.zero		64


//--------------------- .nv.constant0._Z16maxpool_backwardPKfPKiPfiiii --------------------------
	.section	.nv.constant0._Z16maxpool_backwardPKfPKiPfiiii,"a",@progbits
	.sectionflags	@""
	.align	4
.nv.constant0._Z16maxpool_backwardPKfPKiPfiiii:
	.zero		936


//--------------------- .nv.constant0._Z15maxpool_forwardPKfPfPiiiii --------------------------
	.section	.nv.constant0._Z15maxpool_forwardPKfPfPiiiii,"a",@progbits
	.sectionflags	@""
	.align	4
.nv.constant0._Z15maxpool_forwardPKfPfPiiiii:
	.zero		936


//--------------------- SYMBOLS --------------------------

	.type		.nv.reservedSmem.offset0,@object
	.size		.nv.reservedSmem.offset0,0x4
